//
// Generated by NVIDIA NVVM Compiler
//
// Compiler Build ID: CL-36424714
// Cuda compilation tools, release 13.0, V13.0.88
// Based on NVVM 20.0.0
//

.version 9.0
.target sm_100
.address_size 64

	// .globl	reduce_sum_f32
// _ZZ14reduce_sum_f32E6shared has been demoted
// _ZZ14reduce_max_f32E6shared has been demoted
// _ZZ19reduce_sum_rows_f32E6shared has been demoted
// _ZZ19reduce_max_rows_f32E6shared has been demoted

.visible .entry reduce_sum_f32(
	.param .u64 .ptr .align 1 reduce_sum_f32_param_0,
	.param .u64 .ptr .align 1 reduce_sum_f32_param_1,
	.param .u32 reduce_sum_f32_param_2
)
{
	.reg .pred 	%p<17>;
	.reg .b32 	%r<39>;
	.reg .b32 	%f<34>;
	.reg .b64 	%rd<7>;
	// demoted variable
	.shared .align 4 .b8 _ZZ14reduce_sum_f32E6shared[128];
	ld.param.u64 	%rd2, [reduce_sum_f32_param_0];
	ld.param.u64 	%rd3, [reduce_sum_f32_param_1];
	ld.param.u32 	%r8, [reduce_sum_f32_param_2];
	mov.u32 	%r1, %tid.x;
	mov.u32 	%r9, %ctaid.x;
	mov.u32 	%r2, %ntid.x;
	mad.lo.s32 	%r38, %r9, %r2, %r1;
	setp.ge.u32 	%p1, %r38, %r8;
	mov.f32 	%f32, 0f00000000;
	@%p1 bra 	$L__BB0_3;
	mov.u32 	%r10, %nctaid.x;
	mul.lo.s32 	%r4, %r2, %r10;
	cvta.to.global.u64 	%rd1, %rd2;
	mov.f32 	%f32, 0f00000000;
$L__BB0_2:
	mul.wide.u32 	%rd4, %r38, 4;
	add.s64 	%rd5, %rd1, %rd4;
	ld.global.f32 	%f10, [%rd5];
	add.f32 	%f32, %f32, %f10;
	add.s32 	%r38, %r38, %r4;
	setp.lt.u32 	%p2, %r38, %r8;
	@%p2 bra 	$L__BB0_2;
$L__BB0_3:
	mov.b32 	%r11, %f32;
	shfl.sync.down.b32	%r12|%p3, %r11, 16, 31, -1;
	mov.b32 	%f11, %r12;
	add.f32 	%f12, %f32, %f11;
	mov.b32 	%r13, %f12;
	shfl.sync.down.b32	%r14|%p4, %r13, 8, 31, -1;
	mov.b32 	%f13, %r14;
	add.f32 	%f14, %f12, %f13;
	mov.b32 	%r15, %f14;
	shfl.sync.down.b32	%r16|%p5, %r15, 4, 31, -1;
	mov.b32 	%f15, %r16;
	add.f32 	%f16, %f14, %f15;
	mov.b32 	%r17, %f16;
	shfl.sync.down.b32	%r18|%p6, %r17, 2, 31, -1;
	mov.b32 	%f17, %r18;
	add.f32 	%f18, %f16, %f17;
	mov.b32 	%r19, %f18;
	shfl.sync.down.b32	%r20|%p7, %r19, 1, 31, -1;
	mov.b32 	%f19, %r20;
	add.f32 	%f4, %f18, %f19;
	and.b32  	%r7, %r1, 31;
	setp.ne.s32 	%p8, %r7, 0;
	@%p8 bra 	$L__BB0_5;
	shr.u32 	%r21, %r1, 3;
	mov.u32 	%r22, _ZZ14reduce_sum_f32E6shared;
	add.s32 	%r23, %r22, %r21;
	st.shared.f32 	[%r23], %f4;
$L__BB0_5:
	bar.sync 	0;
	setp.gt.u32 	%p9, %r1, 31;
	@%p9 bra 	$L__BB0_10;
	shr.u32 	%r24, %r2, 5;
	setp.ge.u32 	%p10, %r7, %r24;
	mov.f32 	%f33, 0f00000000;
	@%p10 bra 	$L__BB0_8;
	shl.b32 	%r25, %r7, 2;
	mov.u32 	%r26, _ZZ14reduce_sum_f32E6shared;
	add.s32 	%r27, %r26, %r25;
	ld.shared.f32 	%f33, [%r27];
$L__BB0_8:
	setp.ne.s32 	%p11, %r7, 0;
	mov.b32 	%r28, %f33;
	shfl.sync.down.b32	%r29|%p12, %r28, 16, 31, -1;
	mov.b32 	%f21, %r29;
	add.f32 	%f22, %f33, %f21;
	mov.b32 	%r30, %f22;
	shfl.sync.down.b32	%r31|%p13, %r30, 8, 31, -1;
	mov.b32 	%f23, %r31;
	add.f32 	%f24, %f22, %f23;
	mov.b32 	%r32, %f24;
	shfl.sync.down.b32	%r33|%p14, %r32, 4, 31, -1;
	mov.b32 	%f25, %r33;
	add.f32 	%f26, %f24, %f25;
	mov.b32 	%r34, %f26;
	shfl.sync.down.b32	%r35|%p15, %r34, 2, 31, -1;
	mov.b32 	%f27, %r35;
	add.f32 	%f28, %f26, %f27;
	mov.b32 	%r36, %f28;
	shfl.sync.down.b32	%r37|%p16, %r36, 1, 31, -1;
	mov.b32 	%f29, %r37;
	add.f32 	%f7, %f28, %f29;
	@%p11 bra 	$L__BB0_10;
	cvta.to.global.u64 	%rd6, %rd3;
	atom.global.add.f32 	%f30, [%rd6], %f7;
$L__BB0_10:
	ret;

}
	// .globl	reduce_max_f32
.visible .entry reduce_max_f32(
	.param .u64 .ptr .align 1 reduce_max_f32_param_0,
	.param .u64 .ptr .align 1 reduce_max_f32_param_1,
	.param .u32 reduce_max_f32_param_2
)
{
	.reg .pred 	%p<18>;
	.reg .b32 	%r<44>;
	.reg .b32 	%f<35>;
	.reg .b64 	%rd<7>;
	// demoted variable
	.shared .align 4 .b8 _ZZ14reduce_max_f32E6shared[128];
	ld.param.u64 	%rd3, [reduce_max_f32_param_0];
	ld.param.u64 	%rd4, [reduce_max_f32_param_1];
	ld.param.u32 	%r11, [reduce_max_f32_param_2];
	cvta.to.global.u64 	%rd1, %rd4;
	mov.u32 	%r1, %tid.x;
	mov.u32 	%r12, %ctaid.x;
	mov.u32 	%r2, %ntid.x;
	mad.lo.s32 	%r42, %r12, %r2, %r1;
	setp.ge.u32 	%p1, %r42, %r11;
	mov.f32 	%f33, 0fFF800000;
	@%p1 bra 	$L__BB1_3;
	mov.u32 	%r13, %nctaid.x;
	mul.lo.s32 	%r4, %r2, %r13;
	cvta.to.global.u64 	%rd2, %rd3;
	mov.f32 	%f33, 0fFF800000;
$L__BB1_2:
	mul.wide.u32 	%rd5, %r42, 4;
	add.s64 	%rd6, %rd2, %rd5;
	ld.global.f32 	%f10, [%rd6];
	max.f32 	%f33, %f33, %f10;
	add.s32 	%r42, %r42, %r4;
	setp.lt.u32 	%p2, %r42, %r11;
	@%p2 bra 	$L__BB1_2;
$L__BB1_3:
	mov.b32 	%r14, %f33;
	shfl.sync.down.b32	%r15|%p3, %r14, 16, 31, -1;
	mov.b32 	%f11, %r15;
	max.f32 	%f12, %f33, %f11;
	mov.b32 	%r16, %f12;
	shfl.sync.down.b32	%r17|%p4, %r16, 8, 31, -1;
	mov.b32 	%f13, %r17;
	max.f32 	%f14, %f12, %f13;
	mov.b32 	%r18, %f14;
	shfl.sync.down.b32	%r19|%p5, %r18, 4, 31, -1;
	mov.b32 	%f15, %r19;
	max.f32 	%f16, %f14, %f15;
	mov.b32 	%r20, %f16;
	shfl.sync.down.b32	%r21|%p6, %r20, 2, 31, -1;
	mov.b32 	%f17, %r21;
	max.f32 	%f18, %f16, %f17;
	mov.b32 	%r22, %f18;
	shfl.sync.down.b32	%r23|%p7, %r22, 1, 31, -1;
	mov.b32 	%f19, %r23;
	max.f32 	%f4, %f18, %f19;
	and.b32  	%r7, %r1, 31;
	setp.ne.s32 	%p8, %r7, 0;
	@%p8 bra 	$L__BB1_5;
	shr.u32 	%r24, %r1, 3;
	mov.u32 	%r25, _ZZ14reduce_max_f32E6shared;
	add.s32 	%r26, %r25, %r24;
	st.shared.f32 	[%r26], %f4;
$L__BB1_5:
	bar.sync 	0;
	setp.gt.u32 	%p9, %r1, 31;
	@%p9 bra 	$L__BB1_11;
	shr.u32 	%r27, %r2, 5;
	setp.ge.u32 	%p10, %r7, %r27;
	mov.f32 	%f34, 0fFF800000;
	@%p10 bra 	$L__BB1_8;
	shl.b32 	%r28, %r7, 2;
	mov.u32 	%r29, _ZZ14reduce_max_f32E6shared;
	add.s32 	%r30, %r29, %r28;
	ld.shared.f32 	%f34, [%r30];
$L__BB1_8:
	setp.ne.s32 	%p11, %r7, 0;
	mov.b32 	%r31, %f34;
	shfl.sync.down.b32	%r32|%p12, %r31, 16, 31, -1;
	mov.b32 	%f21, %r32;
	max.f32 	%f22, %f34, %f21;
	mov.b32 	%r33, %f22;
	shfl.sync.down.b32	%r34|%p13, %r33, 8, 31, -1;
	mov.b32 	%f23, %r34;
	max.f32 	%f24, %f22, %f23;
	mov.b32 	%r35, %f24;
	shfl.sync.down.b32	%r36|%p14, %r35, 4, 31, -1;
	mov.b32 	%f25, %r36;
	max.f32 	%f26, %f24, %f25;
	mov.b32 	%r37, %f26;
	shfl.sync.down.b32	%r38|%p15, %r37, 2, 31, -1;
	mov.b32 	%f27, %r38;
	max.f32 	%f28, %f26, %f27;
	mov.b32 	%r39, %f28;
	shfl.sync.down.b32	%r40|%p16, %r39, 1, 31, -1;
	mov.b32 	%f29, %r40;
	max.f32 	%f7, %f28, %f29;
	@%p11 bra 	$L__BB1_11;
	ld.global.u32 	%r43, [%rd1];
$L__BB1_10:
	mov.b32 	%f30, %r43;
	max.f32 	%f31, %f7, %f30;
	mov.b32 	%r41, %f31;
	atom.relaxed.global.cas.b32 	%r10, [%rd1], %r43, %r41;
	setp.ne.s32 	%p17, %r43, %r10;
	mov.u32 	%r43, %r10;
	@%p17 bra 	$L__BB1_10;
$L__BB1_11:
	ret;

}
	// .globl	reduce_sum_rows_f32
.visible .entry reduce_sum_rows_f32(
	.param .u64 .ptr .align 1 reduce_sum_rows_f32_param_0,
	.param .u64 .ptr .align 1 reduce_sum_rows_f32_param_1,
	.param .u32 reduce_sum_rows_f32_param_2,
	.param .u32 reduce_sum_rows_f32_param_3
)
{
	.reg .pred 	%p<18>;
	.reg .b32 	%r<40>;
	.reg .b32 	%f<33>;
	.reg .b64 	%rd<9>;
	// demoted variable
	.shared .align 4 .b8 _ZZ19reduce_sum_rows_f32E6shared[128];
	ld.param.u64 	%rd2, [reduce_sum_rows_f32_param_0];
	ld.param.u64 	%rd3, [reduce_sum_rows_f32_param_1];
	ld.param.u32 	%r9, [reduce_sum_rows_f32_param_2];
	ld.param.u32 	%r8, [reduce_sum_rows_f32_param_3];
	mov.u32 	%r1, %ctaid.x;
	setp.ge.u32 	%p1, %r1, %r9;
	@%p1 bra 	$L__BB2_11;
	mov.u32 	%r2, %tid.x;
	setp.ge.u32 	%p2, %r2, %r8;
	mov.f32 	%f31, 0f00000000;
	@%p2 bra 	$L__BB2_4;
	mul.lo.s32 	%r3, %r8, %r1;
	mov.u32 	%r4, %ntid.x;
	cvta.to.global.u64 	%rd1, %rd2;
	mov.f32 	%f31, 0f00000000;
	mov.u32 	%r39, %r2;
$L__BB2_3:
	add.s32 	%r10, %r39, %r3;
	mul.wide.u32 	%rd4, %r10, 4;
	add.s64 	%rd5, %rd1, %rd4;
	ld.global.f32 	%f10, [%rd5];
	add.f32 	%f31, %f31, %f10;
	add.s32 	%r39, %r39, %r4;
	setp.lt.u32 	%p3, %r39, %r8;
	@%p3 bra 	$L__BB2_3;
$L__BB2_4:
	mov.b32 	%r11, %f31;
	shfl.sync.down.b32	%r12|%p4, %r11, 16, 31, -1;
	mov.b32 	%f11, %r12;
	add.f32 	%f12, %f31, %f11;
	mov.b32 	%r13, %f12;
	shfl.sync.down.b32	%r14|%p5, %r13, 8, 31, -1;
	mov.b32 	%f13, %r14;
	add.f32 	%f14, %f12, %f13;
	mov.b32 	%r15, %f14;
	shfl.sync.down.b32	%r16|%p6, %r15, 4, 31, -1;
	mov.b32 	%f15, %r16;
	add.f32 	%f16, %f14, %f15;
	mov.b32 	%r17, %f16;
	shfl.sync.down.b32	%r18|%p7, %r17, 2, 31, -1;
	mov.b32 	%f17, %r18;
	add.f32 	%f18, %f16, %f17;
	mov.b32 	%r19, %f18;
	shfl.sync.down.b32	%r20|%p8, %r19, 1, 31, -1;
	mov.b32 	%f19, %r20;
	add.f32 	%f4, %f18, %f19;
	and.b32  	%r7, %r2, 31;
	setp.ne.s32 	%p9, %r7, 0;
	@%p9 bra 	$L__BB2_6;
	shr.u32 	%r21, %r2, 3;
	mov.u32 	%r22, _ZZ19reduce_sum_rows_f32E6shared;
	add.s32 	%r23, %r22, %r21;
	st.shared.f32 	[%r23], %f4;
$L__BB2_6:
	bar.sync 	0;
	setp.gt.u32 	%p10, %r2, 31;
	@%p10 bra 	$L__BB2_11;
	mov.u32 	%r24, %ntid.x;
	shr.u32 	%r25, %r24, 5;
	setp.ge.u32 	%p11, %r7, %r25;
	mov.f32 	%f32, 0f00000000;
	@%p11 bra 	$L__BB2_9;
	shl.b32 	%r26, %r7, 2;
	mov.u32 	%r27, _ZZ19reduce_sum_rows_f32E6shared;
	add.s32 	%r28, %r27, %r26;
	ld.shared.f32 	%f32, [%r28];
$L__BB2_9:
	setp.ne.s32 	%p12, %r7, 0;
	mov.b32 	%r29, %f32;
	shfl.sync.down.b32	%r30|%p13, %r29, 16, 31, -1;
	mov.b32 	%f21, %r30;
	add.f32 	%f22, %f32, %f21;
	mov.b32 	%r31, %f22;
	shfl.sync.down.b32	%r32|%p14, %r31, 8, 31, -1;
	mov.b32 	%f23, %r32;
	add.f32 	%f24, %f22, %f23;
	mov.b32 	%r33, %f24;
	shfl.sync.down.b32	%r34|%p15, %r33, 4, 31, -1;
	mov.b32 	%f25, %r34;
	add.f32 	%f26, %f24, %f25;
	mov.b32 	%r35, %f26;
	shfl.sync.down.b32	%r36|%p16, %r35, 2, 31, -1;
	mov.b32 	%f27, %r36;
	add.f32 	%f28, %f26, %f27;
	mov.b32 	%r37, %f28;
	shfl.sync.down.b32	%r38|%p17, %r37, 1, 31, -1;
	mov.b32 	%f29, %r38;
	add.f32 	%f7, %f28, %f29;
	@%p12 bra 	$L__BB2_11;
	cvta.to.global.u64 	%rd6, %rd3;
	mul.wide.u32 	%rd7, %r1, 4;
	add.s64 	%rd8, %rd6, %rd7;
	st.global.f32 	[%rd8], %f7;
$L__BB2_11:
	ret;

}
	// .globl	reduce_max_rows_f32
.visible .entry reduce_max_rows_f32(
	.param .u64 .ptr .align 1 reduce_max_rows_f32_param_0,
	.param .u64 .ptr .align 1 reduce_max_rows_f32_param_1,
	.param .u32 reduce_max_rows_f32_param_2,
	.param .u32 reduce_max_rows_f32_param_3
)
{
	.reg .pred 	%p<18>;
	.reg .b32 	%r<40>;
	.reg .b32 	%f<33>;
	.reg .b64 	%rd<9>;
	// demoted variable
	.shared .align 4 .b8 _ZZ19reduce_max_rows_f32E6shared[128];
	ld.param.u64 	%rd2, [reduce_max_rows_f32_param_0];
	ld.param.u64 	%rd3, [reduce_max_rows_f32_param_1];
	ld.param.u32 	%r9, [reduce_max_rows_f32_param_2];
	ld.param.u32 	%r8, [reduce_max_rows_f32_param_3];
	mov.u32 	%r1, %ctaid.x;
	setp.ge.u32 	%p1, %r1, %r9;
	@%p1 bra 	$L__BB3_11;
	mov.u32 	%r2, %tid.x;
	setp.ge.u32 	%p2, %r2, %r8;
	mov.f32 	%f31, 0fFF800000;
	@%p2 bra 	$L__BB3_4;
	mul.lo.s32 	%r3, %r8, %r1;
	mov.u32 	%r4, %ntid.x;
	cvta.to.global.u64 	%rd1, %rd2;
	mov.f32 	%f31, 0fFF800000;
	mov.u32 	%r39, %r2;
$L__BB3_3:
	add.s32 	%r10, %r39, %r3;
	mul.wide.u32 	%rd4, %r10, 4;
	add.s64 	%rd5, %rd1, %rd4;
	ld.global.f32 	%f10, [%rd5];
	max.f32 	%f31, %f31, %f10;
	add.s32 	%r39, %r39, %r4;
	setp.lt.u32 	%p3, %r39, %r8;
	@%p3 bra 	$L__BB3_3;
$L__BB3_4:
	mov.b32 	%r11, %f31;
	shfl.sync.down.b32	%r12|%p4, %r11, 16, 31, -1;
	mov.b32 	%f11, %r12;
	max.f32 	%f12, %f31, %f11;
	mov.b32 	%r13, %f12;
	shfl.sync.down.b32	%r14|%p5, %r13, 8, 31, -1;
	mov.b32 	%f13, %r14;
	max.f32 	%f14, %f12, %f13;
	mov.b32 	%r15, %f14;
	shfl.sync.down.b32	%r16|%p6, %r15, 4, 31, -1;
	mov.b32 	%f15, %r16;
	max.f32 	%f16, %f14, %f15;
	mov.b32 	%r17, %f16;
	shfl.sync.down.b32	%r18|%p7, %r17, 2, 31, -1;
	mov.b32 	%f17, %r18;
	max.f32 	%f18, %f16, %f17;
	mov.b32 	%r19, %f18;
	shfl.sync.down.b32	%r20|%p8, %r19, 1, 31, -1;
	mov.b32 	%f19, %r20;
	max.f32 	%f4, %f18, %f19;
	and.b32  	%r7, %r2, 31;
	setp.ne.s32 	%p9, %r7, 0;
	@%p9 bra 	$L__BB3_6;
	shr.u32 	%r21, %r2, 3;
	mov.u32 	%r22, _ZZ19reduce_max_rows_f32E6shared;
	add.s32 	%r23, %r22, %r21;
	st.shared.f32 	[%r23], %f4;
$L__BB3_6:
	bar.sync 	0;
	setp.gt.u32 	%p10, %r2, 31;
	@%p10 bra 	$L__BB3_11;
	mov.u32 	%r24, %ntid.x;
	shr.u32 	%r25, %r24, 5;
	setp.ge.u32 	%p11, %r7, %r25;
	mov.f32 	%f32, 0fFF800000;
	@%p11 bra 	$L__BB3_9;
	shl.b32 	%r26, %r7, 2;
	mov.u32 	%r27, _ZZ19reduce_max_rows_f32E6shared;
	add.s32 	%r28, %r27, %r26;
	ld.shared.f32 	%f32, [%r28];
$L__BB3_9:
	setp.ne.s32 	%p12, %r7, 0;
	mov.b32 	%r29, %f32;
	shfl.sync.down.b32	%r30|%p13, %r29, 16, 31, -1;
	mov.b32 	%f21, %r30;
	max.f32 	%f22, %f32, %f21;
	mov.b32 	%r31, %f22;
	shfl.sync.down.b32	%r32|%p14, %r31, 8, 31, -1;
	mov.b32 	%f23, %r32;
	max.f32 	%f24, %f22, %f23;
	mov.b32 	%r33, %f24;
	shfl.sync.down.b32	%r34|%p15, %r33, 4, 31, -1;
	mov.b32 	%f25, %r34;
	max.f32 	%f26, %f24, %f25;
	mov.b32 	%r35, %f26;
	shfl.sync.down.b32	%r36|%p16, %r35, 2, 31, -1;
	mov.b32 	%f27, %r36;
	max.f32 	%f28, %f26, %f27;
	mov.b32 	%r37, %f28;
	shfl.sync.down.b32	%r38|%p17, %r37, 1, 31, -1;
	mov.b32 	%f29, %r38;
	max.f32 	%f7, %f28, %f29;
	@%p12 bra 	$L__BB3_11;
	cvta.to.global.u64 	%rd6, %rd3;
	mul.wide.u32 	%rd7, %r1, 4;
	add.s64 	%rd8, %rd6, %rd7;
	st.global.f32 	[%rd8], %f7;
$L__BB3_11:
	ret;

}


// ===== COMPILED SASS (sm_100) =====

	.target	sm_100

	.elftype	@"ET_EXEC"


//--------------------- .note.nv.tkinfo           --------------------------
	.section	.note.nv.tkinfo,"",@"SHT_NOTE"
	.sectionflags	@"SHF_NOTE_NV_TKINFO"
	.tkinfo
        /*0018*/ 	.word	0x00000002
        /*0030*/ 	.string	""
        /*0030*/ 	.string	"ptxas"
        /*0030*/ 	.string	"Cuda compilation tools, release 13.0, V13.0.88"
        /*0030*/ 	.string	"Build cuda_13.0.r13.0/compiler.36424714_0"
        /*0030*/ 	.string	"-arch sm_100 -m 64 "



//--------------------- .note.nv.cuinfo           --------------------------
	.section	.note.nv.cuinfo,"",@"SHT_NOTE"
	.sectionflags	@"SHF_NOTE_NV_CUINFO"
        /*0018*/ 	.short	0x0002
        /*001a*/ 	.short	0x0064
        /*001c*/ 	.short	0x0082
	.zero		2


//--------------------- .nv.info                  --------------------------
	.section	.nv.info,"",@"SHT_CUDA_INFO"
	.align	4


	//----- nvinfo : EIATTR_REGCOUNT
	.align		4
        /*0000*/ 	.byte	0x04, 0x2f
        /*0002*/ 	.short	(.L_1 - .L_0)
	.align		4
.L_0:
        /*0004*/ 	.word	index@(reduce_sum_f32)
        /*0008*/ 	.word	0x0000000e


	//----- nvinfo : EIATTR_FRAME_SIZE
	.align		4
.L_1:
        /*000c*/ 	.byte	0x04, 0x11
        /*000e*/ 	.short	(.L_3 - .L_2)
	.align		4
.L_2:
        /*0010*/ 	.word	index@(reduce_sum_f32)
        /*0014*/ 	.word	0x00000000


	//----- nvinfo : EIATTR_REGCOUNT
	.align		4
.L_3:
        /*0018*/ 	.byte	0x04, 0x2f
        /*001a*/ 	.short	(.L_5 - .L_4)
	.align		4
.L_4:
        /*001c*/ 	.word	index@(reduce_max_f32)
        /*0020*/ 	.word	0x0000000e


	//----- nvinfo : EIATTR_FRAME_SIZE
	.align		4
.L_5:
        /*0024*/ 	.byte	0x04, 0x11
        /*0026*/ 	.short	(.L_7 - .L_6)
	.align		4
.L_6:
        /*0028*/ 	.word	index@(reduce_max_f32)
        /*002c*/ 	.word	0x00000000


	//----- nvinfo : EIATTR_REGCOUNT
	.align		4
.L_7:
        /*0030*/ 	.byte	0x04, 0x2f
        /*0032*/ 	.short	(.L_9 - .L_8)
	.align		4
.L_8:
        /*0034*/ 	.word	index@(reduce_sum_rows_f32)
        /*0038*/ 	.word	0x0000000e


	//----- nvinfo : EIATTR_FRAME_SIZE
	.align		4
.L_9:
        /*003c*/ 	.byte	0x04, 0x11
        /*003e*/ 	.short	(.L_11 - .L_10)
	.align		4
.L_10:
        /*0040*/ 	.word	index@(reduce_sum_rows_f32)
        /*0044*/ 	.word	0x00000000


	//----- nvinfo : EIATTR_REGCOUNT
	.align		4
.L_11:
        /*0048*/ 	.byte	0x04, 0x2f
        /*004a*/ 	.short	(.L_13 - .L_12)
	.align		4
.L_12:
        /*004c*/ 	.word	index@(reduce_max_rows_f32)
        /*0050*/ 	.word	0x0000000e


	//----- nvinfo : EIATTR_FRAME_SIZE
	.align		4
.L_13:
        /*0054*/ 	.byte	0x04, 0x11
        /*0056*/ 	.short	(.L_15 - .L_14)
	.align		4
.L_14:
        /*0058*/ 	.word	index@(reduce_max_rows_f32)
        /*005c*/ 	.word	0x00000000


	//----- nvinfo : EIATTR_MIN_STACK_SIZE
	.align		4
.L_15:
        /*0060*/ 	.byte	0x04, 0x12
        /*0062*/ 	.short	(.L_17 - .L_16)
	.align		4
.L_16:
        /*0064*/ 	.word	index@(reduce_max_rows_f32)
        /*0068*/ 	.word	0x00000000


	//----- nvinfo : EIATTR_MIN_STACK_SIZE
	.align		4
.L_17:
        /*006c*/ 	.byte	0x04, 0x12
        /*006e*/ 	.short	(.L_19 - .L_18)
	.align		4
.L_18:
        /*0070*/ 	.word	index@(reduce_sum_rows_f32)
        /*0074*/ 	.word	0x00000000


	//----- nvinfo : EIATTR_MIN_STACK_SIZE
	.align		4
.L_19:
        /*0078*/ 	.byte	0x04, 0x12
        /*007a*/ 	.short	(.L_21 - .L_20)
	.align		4
.L_20:
        /*007c*/ 	.word	index@(reduce_max_f32)
        /*0080*/ 	.word	0x00000000


	//----- nvinfo : EIATTR_MIN_STACK_SIZE
	.align		4
.L_21:
        /*0084*/ 	.byte	0x04, 0x12
        /*0086*/ 	.short	(.L_23 - .L_22)
	.align		4
.L_22:
        /*0088*/ 	.word	index@(reduce_sum_f32)
        /*008c*/ 	.word	0x00000000
.L_23:


//--------------------- .nv.compat                --------------------------
	.section	.nv.compat,"",@"SHT_CUDA_COMPAT_INFO"
	.align	4
        /*0000*/ 	.byte	0x02, 0x09, 0x00, 0x00, 0x02, 0x02, 0x01, 0x00, 0x02, 0x05, 0x05, 0x00, 0x03, 0x07, 0x01, 0x01
        /*0010*/ 	.byte	0x02, 0x03, 0x00, 0x00, 0x02, 0x06, 0x01, 0x00, 0x04, 0x0b, 0x08, 0x00, 0x09, 0x00, 0x00, 0x00
        /*0020*/ 	.byte	0x00, 0x00, 0x00, 0x00


//--------------------- .nv.info.reduce_max_rows_f32 --------------------------
	.section	.nv.info.reduce_max_rows_f32,"",@"SHT_CUDA_INFO"
	.sectionflags	@""
	.align	4


	//----- nvinfo : EIATTR_CUDA_API_VERSION
	.align		4
        /*0000*/ 	.byte	0x04, 0x37
        /*0002*/ 	.short	(.L_25 - .L_24)
.L_24:
        /*0004*/ 	.word	0x00000082


	//----- nvinfo : EIATTR_KPARAM_INFO
	.align		4
.L_25:
        /*0008*/ 	.byte	0x04, 0x17
        /*000a*/ 	.short	(.L_27 - .L_26)
.L_26:
        /*000c*/ 	.word	0x00000000
        /*0010*/ 	.short	0x0003
        /*0012*/ 	.short	0x0014
        /*0014*/ 	.byte	0x00, 0xf0, 0x11, 0x00


	//----- nvinfo : EIATTR_KPARAM_INFO
	.align		4
.L_27:
        /*0018*/ 	.byte	0x04, 0x17
        /*001a*/ 	.short	(.L_29 - .L_28)
.L_28:
        /*001c*/ 	.word	0x00000000
        /*0020*/ 	.short	0x0002
        /*0022*/ 	.short	0x0010
        /*0024*/ 	.byte	0x00, 0xf0, 0x11, 0x00


	//----- nvinfo : EIATTR_KPARAM_INFO
	.align		4
.L_29:
        /*0028*/ 	.byte	0x04, 0x17
        /*002a*/ 	.short	(.L_31 - .L_30)
.L_30:
        /*002c*/ 	.word	0x00000000
        /*0030*/ 	.short	0x0001
        /*0032*/ 	.short	0x0008
        /*0034*/ 	.byte	0x00, 0xf5, 0x21, 0x00


	//----- nvinfo : EIATTR_KPARAM_INFO
	.align		4
.L_31:
        /*0038*/ 	.byte	0x04, 0x17
        /*003a*/ 	.short	(.L_33 - .L_32)
.L_32:
        /*003c*/ 	.word	0x00000000
        /*0040*/ 	.short	0x0000
        /*0042*/ 	.short	0x0000
        /*0044*/ 	.byte	0x00, 0xf5, 0x21, 0x00


	//----- nvinfo : EIATTR_SPARSE_MMA_MASK
	.align		4
.L_33:
        /*0048*/ 	.byte	0x03, 0x50
        /*004a*/ 	.short	0x0000


	//----- nvinfo : EIATTR_MAXREG_COUNT
	.align		4
        /*004c*/ 	.byte	0x03, 0x1b
        /*004e*/ 	.short	0x00ff


	//----- nvinfo : EIATTR_NUM_BARRIERS
	.align		4
        /*0050*/ 	.byte	0x02, 0x4c
        /*0052*/ 	.byte	0x01
	.zero		1


	//----- nvinfo : EIATTR_MERCURY_ISA_VERSION
	.align		4
        /*0054*/ 	.byte	0x03, 0x5f
        /*0056*/ 	.short	0x0101


	//----- nvinfo : EIATTR_COOP_GROUP_MASK_REGIDS
	.align		4
        /*0058*/ 	.byte	0x04, 0x29
        /*005a*/ 	.short	(.L_35 - .L_34)


	//   ....[0]....
.L_34:
        /*005c*/ 	.word	0xffffffff


	//   ....[1]....
        /*0060*/ 	.word	0xffffffff


	//   ....[2]....
        /*0064*/ 	.word	0xffffffff


	//   ....[3]....
        /*0068*/ 	.word	0xffffffff


	//   ....[4]....
        /*006c*/ 	.word	0xffffffff


	//   ....[5]....
        /*0070*/ 	.word	0xffffffff


	//   ....[6]....
        /*0074*/ 	.word	0xffffffff


	//   ....[7]....
        /*0078*/ 	.word	0xffffffff


	//   ....[8]....
        /*007c*/ 	.word	0xffffffff


	//   ....[9]....
        /*0080*/ 	.word	0xffffffff


	//----- nvinfo : EIATTR_COOP_GROUP_INSTR_OFFSETS
	.align		4
.L_35:
        /*0084*/ 	.byte	0x04, 0x28
        /*0086*/ 	.short	(.L_37 - .L_36)


	//   ....[0]....
.L_36:
        /*0088*/ 	.word	0x00000180


	//   ....[1]....
        /*008c*/ 	.word	0x000001e0


	//   ....[2]....
        /*0090*/ 	.word	0x00000220


	//   ....[3]....
        /*0094*/ 	.word	0x00000240


	//   ....[4]....
        /*0098*/ 	.word	0x00000260


	//   ....[5]....
        /*009c*/ 	.word	0x00000350


	//   ....[6]....
        /*00a0*/ 	.word	0x00000370


	//   ....[7]....
        /*00a4*/ 	.word	0x00000390


	//   ....[8]....
        /*00a8*/ 	.word	0x000003b0


	//   ....[9]....
        /*00ac*/ 	.word	0x000003d0


	//----- nvinfo : EIATTR_VRC_CTA_INIT_COUNT
	.align		4
.L_37:
        /*00b0*/ 	.byte	0x02, 0x4a
	.zero		1
	.zero		1


	//----- nvinfo : EIATTR_EXIT_INSTR_OFFSETS
	.align		4
        /*00b4*/ 	.byte	0x04, 0x1c
        /*00b6*/ 	.short	(.L_39 - .L_38)


	//   ....[0]....
.L_38:
        /*00b8*/ 	.word	0x00000040


	//   ....[1]....
        /*00bc*/ 	.word	0x000002a0


	//   ....[2]....
        /*00c0*/ 	.word	0x000003e0


	//   ....[3]....
        /*00c4*/ 	.word	0x00000430


	//----- nvinfo : EIATTR_CRS_STACK_SIZE
	.align		4
.L_39:
        /*00c8*/ 	.byte	0x04, 0x1e
        /*00ca*/ 	.short	(.L_41 - .L_40)
.L_40:
        /*00cc*/ 	.word	0x00000000


	//----- nvinfo : EIATTR_CBANK_PARAM_SIZE
	.align		4
.L_41:
        /*00d0*/ 	.byte	0x03, 0x19
        /*00d2*/ 	.short	0x0018


	//----- nvinfo : EIATTR_PARAM_CBANK
	.align		4
        /*00d4*/ 	.byte	0x04, 0x0a
        /*00d6*/ 	.short	(.L_43 - .L_42)
	.align		4
.L_42:
        /*00d8*/ 	.word	index@(.nv.constant0.reduce_max_rows_f32)
        /*00dc*/ 	.short	0x0380
        /*00de*/ 	.short	0x0018


	//----- nvinfo : EIATTR_SW_WAR
	.align		4
.L_43:
        /*00e0*/ 	.byte	0x04, 0x36
        /*00e2*/ 	.short	(.L_45 - .L_44)
.L_44:
        /*00e4*/ 	.word	0x00000008
.L_45:


//--------------------- .nv.info.reduce_sum_rows_f32 --------------------------
	.section	.nv.info.reduce_sum_rows_f32,"",@"SHT_CUDA_INFO"
	.sectionflags	@""
	.align	4


	//----- nvinfo : EIATTR_CUDA_API_VERSION
	.align		4
        /*0000*/ 	.byte	0x04, 0x37
        /*0002*/ 	.short	(.L_47 - .L_46)
.L_46:
        /*0004*/ 	.word	0x00000082


	//----- nvinfo : EIATTR_KPARAM_INFO
	.align		4
.L_47:
        /*0008*/ 	.byte	0x04, 0x17
        /*000a*/ 	.short	(.L_49 - .L_48)
.L_48:
        /*000c*/ 	.word	0x00000000
        /*0010*/ 	.short	0x0003
        /*0012*/ 	.short	0x0014
        /*0014*/ 	.byte	0x00, 0xf0, 0x11, 0x00


	//----- nvinfo : EIATTR_KPARAM_INFO
	.align		4
.L_49:
        /*0018*/ 	.byte	0x04, 0x17
        /*001a*/ 	.short	(.L_51 - .L_50)
.L_50:
        /*001c*/ 	.word	0x00000000
        /*0020*/ 	.short	0x0002
        /*0022*/ 	.short	0x0010
        /*0024*/ 	.byte	0x00, 0xf0, 0x11, 0x00


	//----- nvinfo : EIATTR_KPARAM_INFO
	.align		4
.L_51:
        /*0028*/ 	.byte	0x04, 0x17
        /*002a*/ 	.short	(.L_53 - .L_52)
.L_52:
        /*002c*/ 	.word	0x00000000
        /*0030*/ 	.short	0x0001
        /*0032*/ 	.short	0x0008
        /*0034*/ 	.byte	0x00, 0xf5, 0x21, 0x00


	//----- nvinfo : EIATTR_KPARAM_INFO
	.align		4
.L_53:
        /*0038*/ 	.byte	0x04, 0x17
        /*003a*/ 	.short	(.L_55 - .L_54)
.L_54:
        /*003c*/ 	.word	0x00000000
        /*0040*/ 	.short	0x0000
        /*0042*/ 	.short	0x0000
        /*0044*/ 	.byte	0x00, 0xf5, 0x21, 0x00


	//----- nvinfo : EIATTR_SPARSE_MMA_MASK
	.align		4
.L_55:
        /*0048*/ 	.byte	0x03, 0x50
        /*004a*/ 	.short	0x0000


	//----- nvinfo : EIATTR_MAXREG_COUNT
	.align		4
        /*004c*/ 	.byte	0x03, 0x1b
        /*004e*/ 	.short	0x00ff


	//----- nvinfo : EIATTR_NUM_BARRIERS
	.align		4
        /*0050*/ 	.byte	0x02, 0x4c
        /*0052*/ 	.byte	0x01
	.zero		1


	//----- nvinfo : EIATTR_MERCURY_ISA_VERSION
	.align		4
        /*0054*/ 	.byte	0x03, 0x5f
        /*0056*/ 	.short	0x0101


	//----- nvinfo : EIATTR_COOP_GROUP_MASK_REGIDS
	.align		4
        /*0058*/ 	.byte	0x04, 0x29
        /*005a*/ 	.short	(.L_57 - .L_56)


	//   ....[0]....
.L_56:
        /*005c*/ 	.word	0xffffffff


	//   ....[1]....
        /*0060*/ 	.word	0xffffffff


	//   ....[2]....
        /*0064*/ 	.word	0xffffffff


	//   ....[3]....
        /*0068*/ 	.word	0xffffffff


	//   ....[4]....
        /*006c*/ 	.word	0xffffffff


	//   ....[5]....
        /*0070*/ 	.word	0xffffffff


	//   ....[6]....
        /*0074*/ 	.word	0xffffffff


	//   ....[7]....
        /*0078*/ 	.word	0xffffffff


	//   ....[8]....
        /*007c*/ 	.word	0xffffffff


	//   ....[9]....
        /*0080*/ 	.word	0xffffffff


	//----- nvinfo : EIATTR_COOP_GROUP_INSTR_OFFSETS
	.align		4
.L_57:
        /*0084*/ 	.byte	0x04, 0x28
        /*0086*/ 	.short	(.L_59 - .L_58)


	//   ....[0]....
.L_58:
        /*0088*/ 	.word	0x00000180


	//   ....[1]....
        /*008c*/ 	.word	0x000001e0


	//   ....[2]....
        /*0090*/ 	.word	0x00000220


	//   ....[3]....
        /*0094*/ 	.word	0x00000240


	//   ....[4]....
        /*0098*/ 	.word	0x00000260


	//   ....[5]....
        /*009c*/ 	.word	0x00000350


	//   ....[6]....
        /*00a0*/ 	.word	0x00000370


	//   ....[7]....
        /*00a4*/ 	.word	0x00000390


	//   ....[8]....
        /*00a8*/ 	.word	0x000003b0


	//   ....[9]....
        /*00ac*/ 	.word	0x000003d0


	//----- nvinfo : EIATTR_VRC_CTA_INIT_COUNT
	.align		4
.L_59:
        /*00b0*/ 	.byte	0x02, 0x4a
	.zero		1
	.zero		1


	//----- nvinfo : EIATTR_EXIT_INSTR_OFFSETS
	.align		4
        /*00b4*/ 	.byte	0x04, 0x1c
        /*00b6*/ 	.short	(.L_61 - .L_60)


	//   ....[0]....
.L_60:
        /*00b8*/ 	.word	0x00000040


	//   ....[1]....
        /*00bc*/ 	.word	0x000002a0


	//   ....[2]....
        /*00c0*/ 	.word	0x000003e0


	//   ....[3]....
        /*00c4*/ 	.word	0x00000430


	//----- nvinfo : EIATTR_CRS_STACK_SIZE
	.align		4
.L_61:
        /*00c8*/ 	.byte	0x04, 0x1e
        /*00ca*/ 	.short	(.L_63 - .L_62)
.L_62:
        /*00cc*/ 	.word	0x00000000


	//----- nvinfo : EIATTR_CBANK_PARAM_SIZE
	.align		4
.L_63:
        /*00d0*/ 	.byte	0x03, 0x19
        /*00d2*/ 	.short	0x0018


	//----- nvinfo : EIATTR_PARAM_CBANK
	.align		4
        /*00d4*/ 	.byte	0x04, 0x0a
        /*00d6*/ 	.short	(.L_65 - .L_64)
	.align		4
.L_64:
        /*00d8*/ 	.word	index@(.nv.constant0.reduce_sum_rows_f32)
        /*00dc*/ 	.short	0x0380
        /*00de*/ 	.short	0x0018


	//----- nvinfo : EIATTR_SW_WAR
	.align		4
.L_65:
        /*00e0*/ 	.byte	0x04, 0x36
        /*00e2*/ 	.short	(.L_67 - .L_66)
.L_66:
        /*00e4*/ 	.word	0x00000008
.L_67:


//--------------------- .nv.info.reduce_max_f32   --------------------------
	.section	.nv.info.reduce_max_f32,"",@"SHT_CUDA_INFO"
	.sectionflags	@""
	.align	4


	//----- nvinfo : EIATTR_CUDA_API_VERSION
	.align		4
        /*0000*/ 	.byte	0x04, 0x37
        /*0002*/ 	.short	(.L_69 - .L_68)
.L_68:
        /*0004*/ 	.word	0x00000082


	//----- nvinfo : EIATTR_KPARAM_INFO
	.align		4
.L_69:
        /*0008*/ 	.byte	0x04, 0x17
        /*000a*/ 	.short	(.L_71 - .L_70)
.L_70:
        /*000c*/ 	.word	0x00000000
        /*0010*/ 	.short	0x0002
        /*0012*/ 	.short	0x0010
        /*0014*/ 	.byte	0x00, 0xf0, 0x11, 0x00


	//----- nvinfo : EIATTR_KPARAM_INFO
	.align		4
.L_71:
        /*0018*/ 	.byte	0x04, 0x17
        /*001a*/ 	.short	(.L_73 - .L_72)
.L_72:
        /*001c*/ 	.word	0x00000000
        /*0020*/ 	.short	0x0001
        /*0022*/ 	.short	0x0008
        /*0024*/ 	.byte	0x00, 0xf5, 0x21, 0x00


	//----- nvinfo : EIATTR_KPARAM_INFO
	.align		4
.L_73:
        /*0028*/ 	.byte	0x04, 0x17
        /*002a*/ 	.short	(.L_75 - .L_74)
.L_74:
        /*002c*/ 	.word	0x00000000
        /*0030*/ 	.short	0x0000
        /*0032*/ 	.short	0x0000
        /*0034*/ 	.byte	0x00, 0xf5, 0x21, 0x00


	//----- nvinfo : EIATTR_SPARSE_MMA_MASK
	.align		4
.L_75:
        /*0038*/ 	.byte	0x03, 0x50
        /*003a*/ 	.short	0x0000


	//----- nvinfo : EIATTR_MAXREG_COUNT
	.align		4
        /*003c*/ 	.byte	0x03, 0x1b
        /*003e*/ 	.short	0x00ff


	//----- nvinfo : EIATTR_NUM_BARRIERS
	.align		4
        /*0040*/ 	.byte	0x02, 0x4c
        /*0042*/ 	.byte	0x01
	.zero		1


	//----- nvinfo : EIATTR_MERCURY_ISA_VERSION
	.align		4
        /*0044*/ 	.byte	0x03, 0x5f
        /*0046*/ 	.short	0x0101


	//----- nvinfo : EIATTR_COOP_GROUP_MASK_REGIDS
	.align		4
        /*0048*/ 	.byte	0x04, 0x29
        /*004a*/ 	.short	(.L_77 - .L_76)


	//   ....[0]....
.L_76:
        /*004c*/ 	.word	0xffffffff


	//   ....[1]....
        /*0050*/ 	.word	0xffffffff


	//   ....[2]....
        /*0054*/ 	.word	0xffffffff


	//   ....[3]....
        /*0058*/ 	.word	0xffffffff


	//   ....[4]....
        /*005c*/ 	.word	0xffffffff


	//   ....[5]....
        /*0060*/ 	.word	0xffffffff


	//   ....[6]....
        /*0064*/ 	.word	0xffffffff


	//   ....[7]....
        /*0068*/ 	.word	0xffffffff


	//   ....[8]....
        /*006c*/ 	.word	0xffffffff


	//   ....[9]....
        /*0070*/ 	.word	0xffffffff


	//----- nvinfo : EIATTR_COOP_GROUP_INSTR_OFFSETS
	.align		4
.L_77:
        /*0074*/ 	.byte	0x04, 0x28
        /*0076*/ 	.short	(.L_79 - .L_78)


	//   ....[0]....
.L_78:
        /*0078*/ 	.word	0x00000160


	//   ....[1]....
        /*007c*/ 	.word	0x000001c0


	//   ....[2]....
        /*0080*/ 	.word	0x00000200


	//   ....[3]....
        /*0084*/ 	.word	0x00000220


	//   ....[4]....
        /*0088*/ 	.word	0x00000240


	//   ....[5]....
        /*008c*/ 	.word	0x00000320


	//   ....[6]....
        /*0090*/ 	.word	0x00000340


	//   ....[7]....
        /*0094*/ 	.word	0x00000360


	//   ....[8]....
        /*0098*/ 	.word	0x00000380


	//   ....[9]....
        /*009c*/ 	.word	0x000003a0


	//----- nvinfo : EIATTR_VRC_CTA_INIT_COUNT
	.align		4
.L_79:
        /*00a0*/ 	.byte	0x02, 0x4a
	.zero		1
	.zero		1


	//----- nvinfo : EIATTR_EXIT_INSTR_OFFSETS
	.align		4
        /*00a4*/ 	.byte	0x04, 0x1c
        /*00a6*/ 	.short	(.L_81 - .L_80)


	//   ....[0]....
.L_80:
        /*00a8*/ 	.word	0x00000280


	//   ....[1]....
        /*00ac*/ 	.word	0x000003b0


	//   ....[2]....
        /*00b0*/ 	.word	0x00000450


	//----- nvinfo : EIATTR_CRS_STACK_SIZE
	.align		4
.L_81:
        /*00b4*/ 	.byte	0x04, 0x1e
        /*00b6*/ 	.short	(.L_83 - .L_82)
.L_82:
        /*00b8*/ 	.word	0x00000000


	//----- nvinfo : EIATTR_CBANK_PARAM_SIZE
	.align		4
.L_83:
        /*00bc*/ 	.byte	0x03, 0x19
        /*00be*/ 	.short	0x0014


	//----- nvinfo : EIATTR_PARAM_CBANK
	.align		4
        /*00c0*/ 	.byte	0x04, 0x0a
        /*00c2*/ 	.short	(.L_85 - .L_84)
	.align		4
.L_84:
        /*00c4*/ 	.word	index@(.nv.constant0.reduce_max_f32)
        /*00c8*/ 	.short	0x0380
        /*00ca*/ 	.short	0x0014


	//----- nvinfo : EIATTR_SW_WAR
	.align		4
.L_85:
        /*00cc*/ 	.byte	0x04, 0x36
        /*00ce*/ 	.short	(.L_87 - .L_86)
.L_86:
        /*00d0*/ 	.word	0x00000008
.L_87:


//--------------------- .nv.info.reduce_sum_f32   --------------------------
	.section	.nv.info.reduce_sum_f32,"",@"SHT_CUDA_INFO"
	.sectionflags	@""
	.align	4


	//----- nvinfo : EIATTR_CUDA_API_VERSION
	.align		4
        /*0000*/ 	.byte	0x04, 0x37
        /*0002*/ 	.short	(.L_89 - .L_88)
.L_88:
        /*0004*/ 	.word	0x00000082


	//----- nvinfo : EIATTR_KPARAM_INFO
	.align		4
.L_89:
        /*0008*/ 	.byte	0x04, 0x17
        /*000a*/ 	.short	(.L_91 - .L_90)
.L_90:
        /*000c*/ 	.word	0x00000000
        /*0010*/ 	.short	0x0002
        /*0012*/ 	.short	0x0010
        /*0014*/ 	.byte	0x00, 0xf0, 0x11, 0x00


	//----- nvinfo : EIATTR_KPARAM_INFO
	.align		4
.L_91:
        /*0018*/ 	.byte	0x04, 0x17
        /*001a*/ 	.short	(.L_93 - .L_92)
.L_92:
        /*001c*/ 	.word	0x00000000
        /*0020*/ 	.short	0x0001
        /*0022*/ 	.short	0x0008
        /*0024*/ 	.byte	0x00, 0xf5, 0x21, 0x00


	//----- nvinfo : EIATTR_KPARAM_INFO
	.align		4
.L_93:
        /*0028*/ 	.byte	0x04, 0x17
        /*002a*/ 	.short	(.L_95 - .L_94)
.L_94:
        /*002c*/ 	.word	0x00000000
        /*0030*/ 	.short	0x0000
        /*0032*/ 	.short	0x0000
        /*0034*/ 	.byte	0x00, 0xf5, 0x21, 0x00


	//----- nvinfo : EIATTR_SPARSE_MMA_MASK
	.align		4
.L_95:
        /*0038*/ 	.byte	0x03, 0x50
        /*003a*/ 	.short	0x0000


	//----- nvinfo : EIATTR_MAXREG_COUNT
	.align		4
        /*003c*/ 	.byte	0x03, 0x1b
        /*003e*/ 	.short	0x00ff


	//----- nvinfo : EIATTR_NUM_BARRIERS
	.align		4
        /*0040*/ 	.byte	0x02, 0x4c
        /*0042*/ 	.byte	0x01
	.zero		1


	//----- nvinfo : EIATTR_MERCURY_ISA_VERSION
	.align		4
        /*0044*/ 	.byte	0x03, 0x5f
        /*0046*/ 	.short	0x0101


	//----- nvinfo : EIATTR_COOP_GROUP_MASK_REGIDS
	.align		4
        /*0048*/ 	.byte	0x04, 0x29
        /*004a*/ 	.short	(.L_97 - .L_96)


	//   ....[0]....
.L_96:
        /*004c*/ 	.word	0xffffffff


	//   ....[1]....
        /*0050*/ 	.word	0xffffffff


	//   ....[2]....
        /*0054*/ 	.word	0xffffffff


	//   ....[3]....
        /*0058*/ 	.word	0xffffffff


	//   ....[4]....
        /*005c*/ 	.word	0xffffffff


	//   ....[5]....
        /*0060*/ 	.word	0xffffffff


	//   ....[6]....
        /*0064*/ 	.word	0xffffffff


	//   ....[7]....
        /*0068*/ 	.word	0xffffffff


	//   ....[8]....
        /*006c*/ 	.word	0xffffffff


	//   ....[9]....
        /*0070*/ 	.word	0xffffffff


	//----- nvinfo : EIATTR_COOP_GROUP_INSTR_OFFSETS
	.align		4
.L_97:
        /*0074*/ 	.byte	0x04, 0x28
        /*0076*/ 	.short	(.L_99 - .L_98)


	//   ....[0]....
.L_98:
        /*0078*/ 	.word	0x00000160


	//   ....[1]....
        /*007c*/ 	.word	0x000001c0


	//   ....[2]....
        /*0080*/ 	.word	0x00000200


	//   ....[3]....
        /*0084*/ 	.word	0x00000220


	//   ....[4]....
        /*0088*/ 	.word	0x00000240


	//   ....[5]....
        /*008c*/ 	.word	0x00000320


	//   ....[6]....
        /*0090*/ 	.word	0x00000340


	//   ....[7]....
        /*0094*/ 	.word	0x00000360


	//   ....[8]....
        /*0098*/ 	.word	0x00000380


	//   ....[9]....
        /*009c*/ 	.word	0x000003a0


	//----- nvinfo : EIATTR_VRC_CTA_INIT_COUNT
	.align		4
.L_99:
        /*00a0*/ 	.byte	0x02, 0x4a
	.zero		1
	.zero		1


	//----- nvinfo : EIATTR_EXIT_INSTR_OFFSETS
	.align		4
        /*00a4*/ 	.byte	0x04, 0x1c
        /*00a6*/ 	.short	(.L_101 - .L_100)


	//   ....[0]....
.L_100:
        /*00a8*/ 	.word	0x00000280


	//   ....[1]....
        /*00ac*/ 	.word	0x000003b0


	//   ....[2]....
        /*00b0*/ 	.word	0x000003f0


	//----- nvinfo : EIATTR_CRS_STACK_SIZE
	.align		4
.L_101:
        /*00b4*/ 	.byte	0x04, 0x1e
        /*00b6*/ 	.short	(.L_103 - .L_102)
.L_102:
        /*00b8*/ 	.word	0x00000000


	//----- nvinfo : EIATTR_CBANK_PARAM_SIZE
	.align		4
.L_103:
        /*00bc*/ 	.byte	0x03, 0x19
        /*00be*/ 	.short	0x0014


	//----- nvinfo : EIATTR_PARAM_CBANK
	.align		4
        /*00c0*/ 	.byte	0x04, 0x0a
        /*00c2*/ 	.short	(.L_105 - .L_104)
	.align		4
.L_104:
        /*00c4*/ 	.word	index@(.nv.constant0.reduce_sum_f32)
        /*00c8*/ 	.short	0x0380
        /*00ca*/ 	.short	0x0014


	//----- nvinfo : EIATTR_SW_WAR
	.align		4
.L_105:
        /*00cc*/ 	.byte	0x04, 0x36
        /*00ce*/ 	.short	(.L_107 - .L_106)
.L_106:
        /*00d0*/ 	.word	0x00000008
.L_107:


//--------------------- .nv.callgraph             --------------------------
	.section	.nv.callgraph,"",@"SHT_CUDA_CALLGRAPH"
	.align	4
	.sectionentsize	8
	.align		4
        /*0000*/ 	.word	0x00000000
	.align		4
        /*0004*/ 	.word	0xffffffff
	.align		4
        /*0008*/ 	.word	0x00000000
	.align		4
        /*000c*/ 	.word	0xfffffffe
	.align		4
        /*0010*/ 	.word	0x00000000
	.align		4
        /*0014*/ 	.word	0xfffffffd
	.align		4
        /*0018*/ 	.word	0x00000000
	.align		4
        /*001c*/ 	.word	0xfffffffc


//--------------------- .text.reduce_max_rows_f32 --------------------------
	.section	.text.reduce_max_rows_f32,"ax",@progbits
	.align	128
        .global         reduce_max_rows_f32
        .type           reduce_max_rows_f32,@function
        .size           reduce_max_rows_f32,(.L_x_17 - reduce_max_rows_f32)
        .other          reduce_max_rows_f32,@"STO_CUDA_ENTRY STV_DEFAULT"
reduce_max_rows_f32:
.text.reduce_max_rows_f32:
[----:B------:R-:W-:Y:S01]  /*0000*/  LDC R1, c[0x0][0x37c] ;  /* 0x0000df00ff017b82 */ /* 0x000fe20000000800 */
[----:B------:R-:W0:Y:S01]  /*0010*/  S2R R0, SR_CTAID.X ;  /* 0x0000000000007919 */ /* 0x000e220000002500 */
[----:B------:R-:W0:Y:S02]  /*0020*/  LDCU UR4, c[0x0][0x390] ;  /* 0x00007200ff0477ac */ /* 0x000e240008000800 */
[----:B0-----:R-:W-:-:S13]  /*0030*/  ISETP.GE.U32.AND P0, PT, R0, UR4, PT ;  /* 0x0000000400007c0c */ /* 0x001fda000bf06070 */
[----:B------:R-:W-:Y:S05]  /*0040*/  @P0 EXIT ;  /* 0x000000000000094d */ /* 0x000fea0003800000 */
[----:B------:R-:W0:Y:S01]  /*0050*/  S2R R11, SR_TID.X ;  /* 0x00000000000b7919 */ /* 0x000e220000002100 */
[----:B------:R-:W0:Y:S01]  /*0060*/  LDCU UR4, c[0x0][0x394] ;  /* 0x00007280ff0477ac */ /* 0x000e220008000800 */
[----:B------:R-:W-:Y:S01]  /*0070*/  BSSY.RECONVERGENT B0, `(.L_x_0) ;  /* 0x0000010000007945 */ /* 0x000fe20003800200 */
[----:B------:R-:W-:Y:S01]  /*0080*/  IMAD.MOV.U32 R6, RZ, RZ, -0x800000 ;  /* 0xff800000ff067424 */ /* 0x000fe200078e00ff */
[----:B------:R-:W1:Y:S01]  /*0090*/  LDCU.64 UR6, c[0x0][0x358] ;  /* 0x00006b00ff0677ac */ /* 0x000e620008000a00 */
[----:B0-----:R-:W-:-:S13]  /*00a0*/  ISETP.GE.U32.AND P0, PT, R11, UR4, PT ;  /* 0x000000040b007c0c */ /* 0x001fda000bf06070 */
[----:B-1----:R-:W-:Y:S05]  /*00b0*/  @P0 BRA `(.L_x_1) ;  /* 0x00000000002c0947 */ /* 0x002fea0003800000 */
[----:B------:R-:W0:Y:S01]  /*00c0*/  LDC R8, c[0x0][0x360] ;  /* 0x0000d800ff087b82 */ /* 0x000e220000000800 */
[----:B------:R-:W-:Y:S02]  /*00d0*/  IMAD.MOV.U32 R6, RZ, RZ, -0x800000 ;  /* 0xff800000ff067424 */ /* 0x000fe400078e00ff */
[----:B------:R-:W-:-:S05]  /*00e0*/  IMAD.MOV.U32 R7, RZ, RZ, R11 ;  /* 0x000000ffff077224 */ /* 0x000fca00078e000b */
[----:B------:R-:W1:Y:S02]  /*00f0*/  LDC.64 R4, c[0x0][0x380] ;  /* 0x0000e000ff047b82 */ /* 0x000e640000000a00 */
.L_x_2:
[----:B------:R-:W-:-:S04]  /*0100*/  IMAD R3, R0, UR4, R7 ;  /* 0x0000000400037c24 */ /* 0x000fc8000f8e0207 */
[----:B-1----:R-:W-:-:S06]  /*0110*/  IMAD.WIDE.U32 R2, R3, 0x4, R4 ;  /* 0x0000000403027825 */ /* 0x002fcc00078e0004 */
[----:B------:R-:W2:Y:S01]  /*0120*/  LDG.E R3, desc[UR6][R2.64] ;  /* 0x0000000602037981 */ /* 0x000ea2000c1e1900 */
[----:B0-----:R-:W-:-:S05]  /*0130*/  IMAD.IADD R7, R8, 0x1, R7 ;  /* 0x0000000108077824 */ /* 0x001fca00078e0207 */
[----:B------:R-:W-:Y:S02]  /*0140*/  ISETP.GE.U32.AND P0, PT, R7, UR4, PT ;  /* 0x0000000407007c0c */ /* 0x000fe4000bf06070 */
[----:B--2---:R-:W-:-:S11]  /*0150*/  FMNMX R6, R3, R6, !PT ;  /* 0x0000000603067209 */ /* 0x004fd60007800000 */
[----:B------:R-:W-:Y:S05]  /*0160*/  @!P0 BRA `(.L_x_2) ;  /* 0xfffffffc00e48947 */ /* 0x000fea000383ffff */
.L_x_1:
[----:B------:R-:W-:Y:S05]  /*0170*/  BSYNC.RECONVERGENT B0 ;  /* 0x0000000000007941 */ /* 0x000fea0003800200 */
.L_x_0:
[----:B------:R-:W0:Y:S01]  /*0180*/  SHFL.DOWN PT, R3, R6, 0x10, 0x1f ;  /* 0x0a001f0006037f89 */ /* 0x000e2200000e0000 */
[C---:B------:R-:W-:Y:S02]  /*0190*/  LOP3.LUT P0, R8, R11.reuse, 0x1f, RZ, 0xc0, !PT ;  /* 0x0000001f0b087812 */ /* 0x040fe4000780c0ff */
[----:B------:R-:W-:-:S11]  /*01a0*/  ISETP.GT.U32.AND P1, PT, R11, 0x1f, PT ;  /* 0x0000001f0b00780c */ /* 0x000fd60003f24070 */
[----:B------:R-:W1:Y:S01]  /*01b0*/  @!P0 S2R R9, SR_CgaCtaId ;  /* 0x0000000000098919 */ /* 0x000e620000008800 */
[----:B0-----:R-:W-:Y:S02]  /*01c0*/  FMNMX R3, R3, R6, !PT ;  /* 0x0000000603037209 */ /* 0x001fe40007800000 */
[----:B------:R-:W-:-:S03]  /*01d0*/  @!P0 MOV R6, 0x400 ;  /* 0x0000040000068802 */ /* 0x000fc60000000f00 */
[----:B------:R-:W0:Y:S01]  /*01e0*/  SHFL.DOWN PT, R2, R3, 0x8, 0x1f ;  /* 0x09001f0003027f89 */ /* 0x000e2200000e0000 */
[----:B-1----:R-:W-:-:S04]  /*01f0*/  @!P0 LEA R6, R9, R6, 0x18 ;  /* 0x0000000609068211 */ /* 0x002fc800078ec0ff */
[----:B------:R-:W-:Y:S02]  /*0200*/  @!P0 LEA.HI R6, R11, R6, RZ, 0x1d ;  /* 0x000000060b068211 */ /* 0x000fe400078fe8ff */
[----:B0-----:R-:W-:-:S05]  /*0210*/  FMNMX R2, R3, R2, !PT ;  /* 0x0000000203027209 */ /* 0x001fca0007800000 */
[----:B------:R-:W0:Y:S02]  /*0220*/  SHFL.DOWN PT, R5, R2, 0x4, 0x1f ;  /* 0x08801f0002057f89 */ /* 0x000e2400000e0000 */
[----:B0-----:R-:W-:-:S05]  /*0230*/  FMNMX R5, R2, R5, !PT ;  /* 0x0000000502057209 */ /* 0x001fca0007800000 */
[----:B------:R-:W0:Y:S02]  /*0240*/  SHFL.DOWN PT, R4, R5, 0x2, 0x1f ;  /* 0x08401f0005047f89 */ /* 0x000e2400000e0000 */
[----:B0-----:R-:W-:-:S05]  /*0250*/  FMNMX R4, R5, R4, !PT ;  /* 0x0000000405047209 */ /* 0x001fca0007800000 */
[----:B------:R-:W0:Y:S02]  /*0260*/  SHFL.DOWN PT, R7, R4, 0x1, 0x1f ;  /* 0x08201f0004077f89 */ /* 0x000e2400000e0000 */
[----:B0-----:R-:W-:-:S05]  /*0270*/  FMNMX R7, R4, R7, !PT ;  /* 0x0000000704077209 */ /* 0x001fca0007800000 */
[----:B------:R0:W-:Y:S01]  /*0280*/  @!P0 STS [R6], R7 ;  /* 0x0000000706008388 */ /* 0x0001e20000000800 */
[----:B------:R-:W-:Y:S06]  /*0290*/  BAR.SYNC.DEFER_BLOCKING 0x0 ;  /* 0x0000000000007b1d */ /* 0x000fec0000010000 */
[----:B------:R-:W-:Y:S05]  /*02a0*/  @P1 EXIT ;  /* 0x000000000000194d */ /* 0x000fea0003800000 */
[----:B------:R-:W1:Y:S02]  /*02b0*/  LDCU UR4, c[0x0][0x360] ;  /* 0x00006c00ff0477ac */ /* 0x000e640008000800 */
[----:B-1----:R-:W-:-:S06]  /*02c0*/  USHF.R.U32.HI UR4, URZ, 0x5, UR4 ;  /* 0x00000005ff047899 */ /* 0x002fcc0008011604 */
[----:B------:R-:W-:-:S13]  /*02d0*/  ISETP.GE.U32.AND P0, PT, R8, UR4, PT ;  /* 0x0000000408007c0c */ /* 0x000fda000bf06070 */
[----:B------:R-:W1:Y:S01]  /*02e0*/  @!P0 S2R R3, SR_CgaCtaId ;  /* 0x0000000000038919 */ /* 0x000e620000008800 */
[----:B------:R-:W-:-:S04]  /*02f0*/  @!P0 MOV R2, 0x400 ;  /* 0x0000040000028802 */ /* 0x000fc80000000f00 */
[----:B-1----:R-:W-:Y:S01]  /*0300*/  @!P0 LEA R3, R3, R2, 0x18 ;  /* 0x0000000203038211 */ /* 0x002fe200078ec0ff */
[----:B------:R-:W-:-:S04]  /*0310*/  IMAD.MOV.U32 R2, RZ, RZ, -0x800000 ;  /* 0xff800000ff027424 */ /* 0x000fc800078e00ff */
[----:B------:R-:W-:-:S05]  /*0320*/  @!P0 IMAD R3, R8, 0x4, R3 ;  /* 0x0000000408038824 */ /* 0x000fca00078e0203 */
[----:B------:R-:W1:Y:S01]  /*0330*/  @!P0 LDS R2, [R3] ;  /* 0x0000000003028984 */ /* 0x000e620000000800 */
[----:B------:R-:W-:-:S03]  /*0340*/  ISETP.NE.AND P0, PT, R8, RZ, PT ;  /* 0x000000ff0800720c */ /* 0x000fc60003f05270 */
[----:B-1----:R-:W1:Y:S02]  /*0350*/  SHFL.DOWN PT, R5, R2, 0x10, 0x1f ;  /* 0x0a001f0002057f89 */ /* 0x002e6400000e0000 */
[----:B-1----:R-:W-:-:S05]  /*0360*/  FMNMX R5, R5, R2, !PT ;  /* 0x0000000205057209 */ /* 0x002fca0007800000 */
[----:B------:R-:W1:Y:S02]  /*0370*/  SHFL.DOWN PT, R4, R5, 0x8, 0x1f ;  /* 0x09001f0005047f89 */ /* 0x000e6400000e0000 */
[----:B-1----:R-:W-:-:S05]  /*0380*/  FMNMX R4, R5, R4, !PT ;  /* 0x0000000405047209 */ /* 0x002fca0007800000 */
[----:B0-----:R-:W0:Y:S02]  /*0390*/  SHFL.DOWN PT, R7, R4, 0x4, 0x1f ;  /* 0x08801f0004077f89 */ /* 0x001e2400000e0000 */
[----:B0-----:R-:W-:-:S05]  /*03a0*/  FMNMX R7, R4, R7, !PT ;  /* 0x0000000704077209 */ /* 0x001fca0007800000 */
[----:B------:R-:W0:Y:S02]  /*03b0*/  SHFL.DOWN PT, R6, R7, 0x2, 0x1f ;  /* 0x08401f0007067f89 */ /* 0x000e2400000e0000 */
[----:B0-----:R-:W-:-:S05]  /*03c0*/  FMNMX R6, R7, R6, !PT ;  /* 0x0000000607067209 */ /* 0x001fca0007800000 */
[----:B------:R0:W1:Y:S01]  /*03d0*/  SHFL.DOWN PT, R9, R6, 0x1, 0x1f ;  /* 0x08201f0006097f89 */ /* 0x00006200000e0000 */
[----:B------:R-:W-:Y:S05]  /*03e0*/  @P0 EXIT ;  /* 0x000000000000094d */ /* 0x000fea0003800000 */
[----:B------:R-:W2:Y:S01]  /*03f0*/  LDC.64 R2, c[0x0][0x388] ;  /* 0x0000e200ff027b82 */ /* 0x000ea20000000a00 */
[----:B-1----:R-:W-:Y:S01]  /*0400*/  FMNMX R9, R6, R9, !PT ;  /* 0x0000000906097209 */ /* 0x002fe20007800000 */
[----:B--2---:R-:W-:-:S05]  /*0410*/  IMAD.WIDE.U32 R2, R0, 0x4, R2 ;  /* 0x0000000400027825 */ /* 0x004fca00078e0002 */
[----:B------:R-:W-:Y:S01]  /*0420*/  STG.E desc[UR6][R2.64], R9 ;  /* 0x0000000902007986 */ /* 0x000fe2000c101906 */
[----:B------:R-:W-:Y:S05]  /*0430*/  EXIT ;  /* 0x000000000000794d */ /* 0x000fea0003800000 */
.L_x_3:
[----:B------:R-:W-:-:S00]  /*0440*/  BRA `(.L_x_3) ;  /* 0xfffffffc00fc7947 */ /* 0x000fc0000383ffff */
[----:B------:R-:W-:-:S00]  /*0450*/  NOP ;  /* 0x0000000000007918 */ /* 0x000fc00000000000 */
        /* <DEDUP_REMOVED lines=10> */
.L_x_17:


//--------------------- .text.reduce_sum_rows_f32 --------------------------
	.section	.text.reduce_sum_rows_f32,"ax",@progbits
	.align	128
        .global         reduce_sum_rows_f32
        .type           reduce_sum_rows_f32,@function
        .size           reduce_sum_rows_f32,(.L_x_18 - reduce_sum_rows_f32)
        .other          reduce_sum_rows_f32,@"STO_CUDA_ENTRY STV_DEFAULT"
reduce_sum_rows_f32:
.text.reduce_sum_rows_f32:
        /* <DEDUP_REMOVED lines=8> */
[----:B------:R-:W-:Y:S01]  /*0080*/  HFMA2 R6, -RZ, RZ, 0, 0 ;  /* 0x00000000ff067431 */ /* 0x000fe200000001ff */
[----:B------:R-:W1:Y:S01]  /*0090*/  LDCU.64 UR6, c[0x0][0x358] ;  /* 0x00006b00ff0677ac */ /* 0x000e620008000a00 */
[----:B0-----:R-:W-:-:S13]  /*00a0*/  ISETP.GE.U32.AND P0, PT, R11, UR4, PT ;  /* 0x000000040b007c0c */ /* 0x001fda000bf06070 */
[----:B-1----:R-:W-:Y:S05]  /*00b0*/  @P0 BRA `(.L_x_5) ;  /* 0x00000000002c0947 */ /* 0x002fea0003800000 */
[----:B------:R-:W0:Y:S01]  /*00c0*/  LDC R8, c[0x0][0x360] ;  /* 0x0000d800ff087b82 */ /* 0x000e220000000800 */
[----:B------:R-:W-:Y:S02]  /*00d0*/  MOV R6, RZ ;  /* 0x000000ff00067202 */ /* 0x000fe40000000f00 */
[----:B------:R-:W-:-:S05]  /*00e0*/  MOV R7, R11 ;  /* 0x0000000b00077202 */ /* 0x000fca0000000f00 */
[----:B------:R-:W1:Y:S02]  /*00f0*/  LDC.64 R4, c[0x0][0x380] ;  /* 0x0000e000ff047b82 */ /* 0x000e640000000a00 */
.L_x_6:
[----:B------:R-:W-:-:S04]  /*0100*/  IMAD R3, R0, UR4, R7 ;  /* 0x0000000400037c24 */ /* 0x000fc8000f8e0207 */
[----:B-1----:R-:W-:-:S06]  /*0110*/  IMAD.WIDE.U32 R2, R3, 0x4, R4 ;  /* 0x0000000403027825 */ /* 0x002fcc00078e0004 */
[----:B------:R-:W2:Y:S01]  /*0120*/  LDG.E R3, desc[UR6][R2.64] ;  /* 0x0000000602037981 */ /* 0x000ea2000c1e1900 */
[----:B0-----:R-:W-:-:S05]  /*0130*/  IMAD.IADD R7, R8, 0x1, R7 ;  /* 0x0000000108077824 */ /* 0x001fca00078e0207 */
[----:B------:R-:W-:Y:S01]  /*0140*/  ISETP.GE.U32.AND P0, PT, R7, UR4, PT ;  /* 0x0000000407007c0c */ /* 0x000fe2000bf06070 */
[----:B--2---:R-:W-:-:S12]  /*0150*/  FADD R6, R3, R6 ;  /* 0x0000000603067221 */ /* 0x004fd80000000000 */
[----:B------:R-:W-:Y:S05]  /*0160*/  @!P0 BRA `(.L_x_6) ;  /* 0xfffffffc00e48947 */ /* 0x000fea000383ffff */
.L_x_5:
[----:B------:R-:W-:Y:S05]  /*0170*/  BSYNC.RECONVERGENT B0 ;  /* 0x0000000000007941 */ /* 0x000fea0003800200 */
.L_x_4:
[----:B------:R-:W0:Y:S01]  /*0180*/  SHFL.DOWN PT, R3, R6, 0x10, 0x1f ;  /* 0x0a001f0006037f89 */ /* 0x000e2200000e0000 */
[C---:B------:R-:W-:Y:S02]  /*0190*/  LOP3.LUT P0, R8, R11.reuse, 0x1f, RZ, 0xc0, !PT ;  /* 0x0000001f0b087812 */ /* 0x040fe4000780c0ff */
[----:B------:R-:W-:-:S11]  /*01a0*/  ISETP.GT.U32.AND P1, PT, R11, 0x1f, PT ;  /* 0x0000001f0b00780c */ /* 0x000fd60003f24070 */
[----:B------:R-:W1:Y:S01]  /*01b0*/  @!P0 S2R R9, SR_CgaCtaId ;  /* 0x0000000000098919 */ /* 0x000e620000008800 */
[----:B0-----:R-:W-:Y:S01]  /*01c0*/  FADD R3, R3, R6 ;  /* 0x0000000603037221 */ /* 0x001fe20000000000 */
[----:B------:R-:W-:-:S04]  /*01d0*/  @!P0 MOV R6, 0x400 ;  /* 0x0000040000068802 */ /* 0x000fc80000000f00 */
[----:B------:R-:W0:Y:S01]  /*01e0*/  SHFL.DOWN PT, R2, R3, 0x8, 0x1f ;  /* 0x09001f0003027f89 */ /* 0x000e2200000e0000 */
[----:B-1----:R-:W-:-:S04]  /*01f0*/  @!P0 LEA R6, R9, R6, 0x18 ;  /* 0x0000000609068211 */ /* 0x002fc800078ec0ff */
[----:B------:R-:W-:Y:S01]  /*0200*/  @!P0 LEA.HI R6, R11, R6, RZ, 0x1d ;  /* 0x000000060b068211 */ /* 0x000fe200078fe8ff */
[----:B0-----:R-:W-:-:S05]  /*0210*/  FADD R2, R3, R2 ;  /* 0x0000000203027221 */ /* 0x001fca0000000000 */
[----:B------:R-:W0:Y:S02]  /*0220*/  SHFL.DOWN PT, R5, R2, 0x4, 0x1f ;  /* 0x08801f0002057f89 */ /* 0x000e2400000e0000 */
[----:B0-----:R-:W-:-:S05]  /*0230*/  FADD R5, R2, R5 ;  /* 0x0000000502057221 */ /* 0x001fca0000000000 */
[----:B------:R-:W0:Y:S02]  /*0240*/  SHFL.DOWN PT, R4, R5, 0x2, 0x1f ;  /* 0x08401f0005047f89 */ /* 0x000e2400000e0000 */
[----:B0-----:R-:W-:-:S05]  /*0250*/  FADD R4, R5, R4 ;  /* 0x0000000405047221 */ /* 0x001fca0000000000 */
[----:B------:R-:W0:Y:S02]  /*0260*/  SHFL.DOWN PT, R7, R4, 0x1, 0x1f ;  /* 0x08201f0004077f89 */ /* 0x000e2400000e0000 */
[----:B0-----:R-:W-:-:S05]  /*0270*/  FADD R7, R4, R7 ;  /* 0x0000000704077221 */ /* 0x001fca0000000000 */
        /* <DEDUP_REMOVED lines=8> */
[----:B-1----:R-:W-:Y:S02]  /*0300*/  @!P0 LEA R3, R3, R2, 0x18 ;  /* 0x0000000203038211 */ /* 0x002fe400078ec0ff */
[----:B------:R-:W-:-:S03]  /*0310*/  MOV R2, RZ ;  /* 0x000000ff00027202 */ /* 0x000fc60000000f00 */
[----:B------:R-:W-:-:S05]  /*0320*/  @!P0 IMAD R3, R8, 0x4, R3 ;  /* 0x0000000408038824 */ /* 0x000fca00078e0203 */
[----:B------:R-:W1:Y:S01]  /*0330*/  @!P0 LDS R2, [R3] ;  /* 0x0000000003028984 */ /* 0x000e620000000800 */
[----:B------:R-:W-:-:S03]  /*0340*/  ISETP.NE.AND P0, PT, R8, RZ, PT ;  /* 0x000000ff0800720c */ /* 0x000fc60003f05270 */
[----:B-1----:R-:W1:Y:S02]  /*0350*/  SHFL.DOWN PT, R5, R2, 0x10, 0x1f ;  /* 0x0a001f0002057f89 */ /* 0x002e6400000e0000 */
[----:B-1----:R-:W-:-:S05]  /*0360*/  FADD R5, R5, R2 ;  /* 0x0000000205057221 */ /* 0x002fca0000000000 */
[----:B------:R-:W1:Y:S02]  /*0370*/  SHFL.DOWN PT, R4, R5, 0x8, 0x1f ;  /* 0x09001f0005047f89 */ /* 0x000e6400000e0000 */
[----:B-1----:R-:W-:-:S05]  /*0380*/  FADD R4, R5, R4 ;  /* 0x0000000405047221 */ /* 0x002fca0000000000 */
[----:B0-----:R-:W0:Y:S02]  /*0390*/  SHFL.DOWN PT, R7, R4, 0x4, 0x1f ;  /* 0x08801f0004077f89 */ /* 0x001e2400000e0000 */
[----:B0-----:R-:W-:-:S05]  /*03a0*/  FADD R7, R4, R7 ;  /* 0x0000000704077221 */ /* 0x001fca0000000000 */
[----:B------:R-:W0:Y:S02]  /*03b0*/  SHFL.DOWN PT, R6, R7, 0x2, 0x1f ;  /* 0x08401f0007067f89 */ /* 0x000e2400000e0000 */
[----:B0-----:R-:W-:-:S05]  /*03c0*/  FADD R6, R7, R6 ;  /* 0x0000000607067221 */ /* 0x001fca0000000000 */
[----:B------:R0:W1:Y:S01]  /*03d0*/  SHFL.DOWN PT, R9, R6, 0x1, 0x1f ;  /* 0x08201f0006097f89 */ /* 0x00006200000e0000 */
[----:B------:R-:W-:Y:S05]  /*03e0*/  @P0 EXIT ;  /* 0x000000000000094d */ /* 0x000fea0003800000 */
[----:B------:R-:W2:Y:S01]  /*03f0*/  LDC.64 R2, c[0x0][0x388] ;  /* 0x0000e200ff027b82 */ /* 0x000ea20000000a00 */
[----:B-1----:R-:W-:Y:S01]  /*0400*/  FADD R9, R6, R9 ;  /* 0x0000000906097221 */ /* 0x002fe20000000000 */
[----:B--2---:R-:W-:-:S05]  /*0410*/  IMAD.WIDE.U32 R2, R0, 0x4, R2 ;  /* 0x0000000400027825 */ /* 0x004fca00078e0002 */
[----:B------:R-:W-:Y:S01]  /*0420*/  STG.E desc[UR6][R2.64], R9 ;  /* 0x0000000902007986 */ /* 0x000fe2000c101906 */
[----:B------:R-:W-:Y:S05]  /*0430*/  EXIT ;  /* 0x000000000000794d */ /* 0x000fea0003800000 */
.L_x_7:
        /* <DEDUP_REMOVED lines=12> */
.L_x_18:


//--------------------- .text.reduce_max_f32      --------------------------
	.section	.text.reduce_max_f32,"ax",@progbits
	.align	128
        .global         reduce_max_f32
        .type           reduce_max_f32,@function
        .size           reduce_max_f32,(.L_x_19 - reduce_max_f32)
        .other          reduce_max_f32,@"STO_CUDA_ENTRY STV_DEFAULT"
reduce_max_f32:
.text.reduce_max_f32:
[----:B------:R-:W-:Y:S01]  /*0000*/  LDC R1, c[0x0][0x37c] ;  /* 0x0000df00ff017b82 */ /* 0x000fe20000000800 */
[----:B------:R-:W0:Y:S07]  /*0010*/  S2R R11, SR_TID.X ;  /* 0x00000000000b7919 */ /* 0x000e2e0000002100 */
[----:B------:R-:W0:Y:S01]  /*0020*/  S2UR UR4, SR_CTAID.X ;  /* 0x00000000000479c3 */ /* 0x000e220000002500 */
[----:B------:R-:W1:Y:S01]  /*0030*/  LDCU UR7, c[0x0][0x390] ;  /* 0x00007200ff0777ac */ /* 0x000e620008000800 */
[----:B------:R-:W-:Y:S01]  /*0040*/  BSSY.RECONVERGENT B0, `(.L_x_8) ;  /* 0x0000011000007945 */ /* 0x000fe20003800200 */
[----:B------:R-:W-:-:S05]  /*0050*/  IMAD.MOV.U32 R6, RZ, RZ, -0x800000 ;  /* 0xff800000ff067424 */ /* 0x000fca00078e00ff */
[----:B------:R-:W0:Y:S02]  /*0060*/  LDC R8, c[0x0][0x360] ;  /* 0x0000d800ff087b82 */ /* 0x000e240000000800 */
[----:B0-----:R-:W-:Y:S01]  /*0070*/  IMAD R0, R8, UR4, R11 ;  /* 0x0000000408007c24 */ /* 0x001fe2000f8e020b */
[----:B------:R-:W0:Y:S04]  /*0080*/  LDCU.64 UR4, c[0x0][0x358] ;  /* 0x00006b00ff0477ac */ /* 0x000e280008000a00 */
[----:B-1----:R-:W-:-:S13]  /*0090*/  ISETP.GE.U32.AND P0, PT, R0, UR7, PT ;  /* 0x0000000700007c0c */ /* 0x002fda000bf06070 */
[----:B------:R-:W-:Y:S05]  /*00a0*/  @P0 BRA `(.L_x_9) ;  /* 0x0000000000280947 */ /* 0x000fea0003800000 */
[----:B------:R-:W1:Y:S01]  /*00b0*/  LDC.64 R4, c[0x0][0x380] ;  /* 0x0000e000ff047b82 */ /* 0x000e620000000a00 */
[----:B------:R-:W2:Y:S01]  /*00c0*/  LDCU UR6, c[0x0][0x370] ;  /* 0x00006e00ff0677ac */ /* 0x000ea20008000800 */
[----:B------:R-:W-:Y:S02]  /*00d0*/  IMAD.MOV.U32 R6, RZ, RZ, -0x800000 ;  /* 0xff800000ff067424 */ /* 0x000fe400078e00ff */
[----:B--2---:R-:W-:-:S07]  /*00e0*/  IMAD R7, R8, UR6, RZ ;  /* 0x0000000608077c24 */ /* 0x004fce000f8e02ff */
.L_x_10:
[----:B-1----:R-:W-:-:S06]  /*00f0*/  IMAD.WIDE.U32 R2, R0, 0x4, R4 ;  /* 0x0000000400027825 */ /* 0x002fcc00078e0004 */
[----:B0-----:R-:W2:Y:S01]  /*0100*/  LDG.E R3, desc[UR4][R2.64] ;  /* 0x0000000402037981 */ /* 0x001ea2000c1e1900 */
[----:B------:R-:W-:-:S05]  /*0110*/  IMAD.IADD R0, R7, 0x1, R0 ;  /* 0x0000000107007824 */ /* 0x000fca00078e0200 */
[----:B------:R-:W-:Y:S02]  /*0120*/  ISETP.GE.U32.AND P0, PT, R0, UR7, PT ;  /* 0x0000000700007c0c */ /* 0x000fe4000bf06070 */
[----:B--2---:R-:W-:-:S11]  /*0130*/  FMNMX R6, R3, R6, !PT ;  /* 0x0000000603067209 */ /* 0x004fd60007800000 */
[----:B------:R-:W-:Y:S05]  /*0140*/  @!P0 BRA `(.L_x_10) ;  /* 0xfffffffc00e88947 */ /* 0x000fea000383ffff */
.L_x_9:
[----:B0-----:R-:W-:Y:S05]  /*0150*/  BSYNC.RECONVERGENT B0 ;  /* 0x0000000000007941 */ /* 0x001fea0003800200 */
.L_x_8:
        /* <DEDUP_REMOVED lines=19> */
[----:B------:R-:W-:-:S04]  /*0290*/  SHF.R.U32.HI R3, RZ, 0x5, R8 ;  /* 0x00000005ff037819 */ /* 0x000fc80000011608 */
[----:B------:R-:W-:-:S13]  /*02a0*/  ISETP.GE.U32.AND P0, PT, R4, R3, PT ;  /* 0x000000030400720c */ /* 0x000fda0003f06070 */
        /* <DEDUP_REMOVED lines=9> */
[----:B0-----:R-:W0:Y:S02]  /*0340*/  SHFL.DOWN PT, R6, R3, 0x8, 0x1f ;  /* 0x09001f0003067f89 */ /* 0x001e2400000e0000 */
[----:B0-----:R-:W-:-:S05]  /*0350*/  FMNMX R6, R3, R6, !PT ;  /* 0x0000000603067209 */ /* 0x001fca0007800000 */
[----:B------:R-:W0:Y:S02]  /*0360*/  SHFL.DOWN PT, R5, R6, 0x4, 0x1f ;  /* 0x08801f0006057f89 */ /* 0x000e2400000e0000 */
[----:B0-----:R-:W-:-:S05]  /*0370*/  FMNMX R5, R6, R5, !PT ;  /* 0x0000000506057209 */ /* 0x001fca0007800000 */
[----:B------:R-:W0:Y:S02]  /*0380*/  SHFL.DOWN PT, R8, R5, 0x2, 0x1f ;  /* 0x08401f0005087f89 */ /* 0x000e2400000e0000 */
[----:B0-----:R-:W-:-:S05]  /*0390*/  FMNMX R8, R5, R8, !PT ;  /* 0x0000000805087209 */ /* 0x001fca0007800000 */
[----:B------:R0:W1:Y:S01]  /*03a0*/  SHFL.DOWN PT, R7, R8, 0x1, 0x1f ;  /* 0x08201f0008077f89 */ /* 0x00006200000e0000 */
[----:B------:R-:W-:Y:S05]  /*03b0*/  @P0 EXIT ;  /* 0x000000000000094d */ /* 0x000fea0003800000 */
[----:B------:R-:W2:Y:S02]  /*03c0*/  LDC.64 R2, c[0x0][0x388] ;  /* 0x0000e200ff027b82 */ /* 0x000ea40000000a00 */
[----:B--2---:R2:W5:Y:S01]  /*03d0*/  LDG.E R4, desc[UR4][R2.64] ;  /* 0x0000000402047981 */ /* 0x004562000c1e1900 */
[----:B-1----:R-:W-:-:S07]  /*03e0*/  FMNMX R7, R8, R7, !PT ;  /* 0x0000000708077209 */ /* 0x002fce0007800000 */
.L_x_11:
[----:B-----5:R-:W-:Y:S01]  /*03f0*/  FMNMX R5, R7, R4, !PT ;  /* 0x0000000407057209 */ /* 0x020fe20007800000 */
[----:B------:R-:W-:Y:S05]  /*0400*/  YIELD ;  /* 0x0000000000007946 */ /* 0x000fea0003800000 */
[----:B------:R-:W3:Y:S02]  /*0410*/  ATOMG.E.CAS.STRONG.GPU PT, R5, [R2], R4, R5 ;  /* 0x00000004020573a9 */ /* 0x000ee400001ee105 */
[----:B---3--:R-:W-:Y:S01]  /*0420*/  ISETP.NE.AND P0, PT, R4, R5, PT ;  /* 0x000000050400720c */ /* 0x008fe20003f05270 */
[----:B------:R-:W-:-:S12]  /*0430*/  IMAD.MOV.U32 R4, RZ, RZ, R5 ;  /* 0x000000ffff047224 */ /* 0x000fd800078e0005 */
[----:B------:R-:W-:Y:S05]  /*0440*/  @P0 BRA `(.L_x_11) ;  /* 0xfffffffc00e80947 */ /* 0x000fea000383ffff */
[----:B------:R-:W-:Y:S05]  /*0450*/  EXIT ;  /* 0x000000000000794d */ /* 0x000fea0003800000 */
.L_x_12:
        /* <DEDUP_REMOVED lines=10> */
.L_x_19:


//--------------------- .text.reduce_sum_f32      --------------------------
	.section	.text.reduce_sum_f32,"ax",@progbits
	.align	128
        .global         reduce_sum_f32
        .type           reduce_sum_f32,@function
        .size           reduce_sum_f32,(.L_x_20 - reduce_sum_f32)
        .other          reduce_sum_f32,@"STO_CUDA_ENTRY STV_DEFAULT"
reduce_sum_f32:
.text.reduce_sum_f32:
[----:B------:R-:W-:Y:S01]  /*0000*/  LDC R1, c[0x0][0x37c] ;  /* 0x0000df00ff017b82 */ /* 0x000fe20000000800 */
[----:B------:R-:W0:Y:S07]  /*0010*/  S2R R11, SR_TID.X ;  /* 0x00000000000b7919 */ /* 0x000e2e0000002100 */
[----:B------:R-:W0:Y:S01]  /*0020*/  S2UR UR4, SR_CTAID.X ;  /* 0x00000000000479c3 */ /* 0x000e220000002500 */
[----:B------:R-:W1:Y:S01]  /*0030*/  LDCU UR7, c[0x0][0x390] ;  /* 0x00007200ff0777ac */ /* 0x000e620008000800 */
[----:B------:R-:W-:Y:S01]  /*0040*/  BSSY.RECONVERGENT B0, `(.L_x_13) ;  /* 0x0000011000007945 */ /* 0x000fe20003800200 */
[----:B------:R-:W-:-:S05]  /*0050*/  HFMA2 R6, -RZ, RZ, 0, 0 ;  /* 0x00000000ff067431 */ /* 0x000fca00000001ff */
[----:B------:R-:W0:Y:S02]  /*0060*/  LDC R8, c[0x0][0x360] ;  /* 0x0000d800ff087b82 */ /* 0x000e240000000800 */
[----:B0-----:R-:W-:Y:S01]  /*0070*/  IMAD R0, R8, UR4, R11 ;  /* 0x0000000408007c24 */ /* 0x001fe2000f8e020b */
[----:B------:R-:W0:Y:S04]  /*0080*/  LDCU.64 UR4, c[0x0][0x358] ;  /* 0x00006b00ff0477ac */ /* 0x000e280008000a00 */
[----:B-1----:R-:W-:-:S13]  /*0090*/  ISETP.GE.U32.AND P0, PT, R0, UR7, PT ;  /* 0x0000000700007c0c */ /* 0x002fda000bf06070 */
[----:B------:R-:W-:Y:S05]  /*00a0*/  @P0 BRA `(.L_x_14) ;  /* 0x0000000000280947 */ /* 0x000fea0003800000 */
[----:B------:R-:W1:Y:S01]  /*00b0*/  LDC.64 R4, c[0x0][0x380] ;  /* 0x0000e000ff047b82 */ /* 0x000e620000000a00 */
[----:B------:R-:W2:Y:S01]  /*00c0*/  LDCU UR6, c[0x0][0x370] ;  /* 0x00006e00ff0677ac */ /* 0x000ea20008000800 */
[----:B------:R-:W-:Y:S01]  /*00d0*/  MOV R6, RZ ;  /* 0x000000ff00067202 */ /* 0x000fe20000000f00 */
[----:B--2---:R-:W-:-:S07]  /*00e0*/  IMAD R7, R8, UR6, RZ ;  /* 0x0000000608077c24 */ /* 0x004fce000f8e02ff */
.L_x_15:
[----:B-1----:R-:W-:-:S06]  /*00f0*/  IMAD.WIDE.U32 R2, R0, 0x4, R4 ;  /* 0x0000000400027825 */ /* 0x002fcc00078e0004 */
[----:B0-----:R-:W2:Y:S01]  /*0100*/  LDG.E R3, desc[UR4][R2.64] ;  /* 0x0000000402037981 */ /* 0x001ea2000c1e1900 */
[----:B------:R-:W-:-:S04]  /*0110*/  IADD3 R0, PT, PT, R7, R0, RZ ;  /* 0x0000000007007210 */ /* 0x000fc80007ffe0ff */
[----:B------:R-:W-:Y:S01]  /*0120*/  ISETP.GE.U32.AND P0, PT, R0, UR7, PT ;  /* 0x0000000700007c0c */ /* 0x000fe2000bf06070 */
[----:B--2---:R-:W-:-:S12]  /*0130*/  FADD R6, R3, R6 ;  /* 0x0000000603067221 */ /* 0x004fd80000000000 */
[----:B------:R-:W-:Y:S05]  /*0140*/  @!P0 BRA `(.L_x_15) ;  /* 0xfffffffc00e88947 */ /* 0x000fea000383ffff */
.L_x_14:
[----:B0-----:R-:W-:Y:S05]  /*0150*/  BSYNC.RECONVERGENT B0 ;  /* 0x0000000000007941 */ /* 0x001fea0003800200 */
.L_x_13:
        /* <DEDUP_REMOVED lines=19> */
[----:B------:R-:W-:-:S04]  /*0290*/  SHF.R.U32.HI R3, RZ, 0x5, R8 ;  /* 0x00000005ff037819 */ /* 0x000fc80000011608 */
[----:B------:R-:W-:-:S13]  /*02a0*/  ISETP.GE.U32.AND P0, PT, R4, R3, PT ;  /* 0x000000030400720c */ /* 0x000fda0003f06070 */
[----:B------:R-:W1:Y:S01]  /*02b0*/  @!P0 S2R R3, SR_CgaCtaId ;  /* 0x0000000000038919 */ /* 0x000e620000008800 */
[----:B------:R-:W-:-:S04]  /*02c0*/  @!P0 MOV R0, 0x400 ;  /* 0x0000040000008802 */ /* 0x000fc80000000f00 */
[----:B-1----:R-:W-:Y:S02]  /*02d0*/  @!P0 LEA R3, R3, R0, 0x18 ;  /* 0x0000000003038211 */ /* 0x002fe400078ec0ff */
[----:B------:R-:W-:Y:S02]  /*02e0*/  MOV R0, RZ ;  /* 0x000000ff00007202 */ /* 0x000fe40000000f00 */
[----:B------:R-:W-:-:S05]  /*02f0*/  @!P0 LEA R2, R4, R3, 0x2 ;  /* 0x0000000304028211 */ /* 0x000fca00078e10ff */
[----:B------:R-:W1:Y:S01]  /*0300*/  @!P0 LDS R0, [R2] ;  /* 0x0000000002008984 */ /* 0x000e620000000800 */
[----:B------:R-:W-:-:S03]  /*0310*/  ISETP.NE.AND P0, PT, R4, RZ, PT ;  /* 0x000000ff0400720c */ /* 0x000fc60003f05270 */
[----:B-1----:R-:W1:Y:S02]  /*0320*/  SHFL.DOWN PT, R3, R0, 0x10, 0x1f ;  /* 0x0a001f0000037f89 */ /* 0x002e6400000e0000 */
[----:B-1----:R-:W-:-:S05]  /*0330*/  FADD R3, R3, R0 ;  /* 0x0000000003037221 */ /* 0x002fca0000000000 */
[----:B0-----:R-:W0:Y:S02]  /*0340*/  SHFL.DOWN PT, R6, R3, 0x8, 0x1f ;  /* 0x09001f0003067f89 */ /* 0x001e2400000e0000 */
[----:B0-----:R-:W-:-:S05]  /*0350*/  FADD R6, R3, R6 ;  /* 0x0000000603067221 */ /* 0x001fca0000000000 */
[----:B------:R-:W0:Y:S02]  /*0360*/  SHFL.DOWN PT, R5, R6, 0x4, 0x1f ;  /* 0x08801f0006057f89 */ /* 0x000e2400000e0000 */
[----:B0-----:R-:W-:-:S05]  /*0370*/  FADD R5, R6, R5 ;  /* 0x0000000506057221 */ /* 0x001fca0000000000 */
[----:B------:R-:W0:Y:S02]  /*0380*/  SHFL.DOWN PT, R8, R5, 0x2, 0x1f ;  /* 0x08401f0005087f89 */ /* 0x000e2400000e0000 */
[----:B0-----:R-:W-:-:S05]  /*0390*/  FADD R8, R5, R8 ;  /* 0x0000000805087221 */ /* 0x001fca0000000000 */
[----:B------:R0:W1:Y:S01]  /*03a0*/  SHFL.DOWN PT, R7, R8, 0x1, 0x1f ;  /* 0x08201f0008077f89 */ /* 0x00006200000e0000 */
[----:B------:R-:W-:Y:S05]  /*03b0*/  @P0 EXIT ;  /* 0x000000000000094d */ /* 0x000fea0003800000 */
[----:B------:R-:W2:Y:S01]  /*03c0*/  LDC.64 R2, c[0x0][0x388] ;  /* 0x0000e200ff027b82 */ /* 0x000ea20000000a00 */
[----:B-1----:R-:W-:-:S05]  /*03d0*/  FADD R7, R8, R7 ;  /* 0x0000000708077221 */ /* 0x002fca0000000000 */
[----:B--2---:R-:W-:Y:S01]  /*03e0*/  REDG.E.ADD.F32.FTZ.RN.STRONG.GPU desc[UR4][R2.64], R7 ;  /* 0x00000007020079a6 */ /* 0x004fe2000c12f304 */
[----:B------:R-:W-:Y:S05]  /*03f0*/  EXIT ;  /* 0x000000000000794d */ /* 0x000fea0003800000 */
.L_x_16:
        /* <DEDUP_REMOVED lines=16> */
.L_x_20:


//--------------------- .nv.shared.reduce_max_rows_f32 --------------------------
	.section	.nv.shared.reduce_max_rows_f32,"aw",@nobits
	.sectionflags	@""
	.align	4
.nv.shared.reduce_max_rows_f32:
	.zero		1152


//--------------------- .nv.shared.reserved.0     --------------------------
	.section	.nv.shared.reserved.0,"aw",@nobits
	.weak		__nv_reservedSMEM_offset_0_alias
	.size		__nv_reservedSMEM_offset_0_alias, 0, 64
	.other		__nv_reservedSMEM_offset_0_alias,@"STO_CUDA_RESERVED_SHARED STV_DEFAULT"
__nv_reservedSMEM_offset_0_alias:
	.zero		0
	.zero		64


//--------------------- .nv.shared.reduce_sum_rows_f32 --------------------------
	.section	.nv.shared.reduce_sum_rows_f32,"aw",@nobits
	.sectionflags	@""
	.align	4
.nv.shared.reduce_sum_rows_f32:
	.zero		1152


//--------------------- .nv.shared.reduce_max_f32 --------------------------
	.section	.nv.shared.reduce_max_f32,"aw",@nobits
	.sectionflags	@""
	.align	4
.nv.shared.reduce_max_f32:
	.zero		1152


//--------------------- .nv.shared.reduce_sum_f32 --------------------------
	.section	.nv.shared.reduce_sum_f32,"aw",@nobits
	.sectionflags	@""
	.align	4
.nv.shared.reduce_sum_f32:
	.zero		1152


//--------------------- .nv.constant0.reduce_max_rows_f32 --------------------------
	.section	.nv.constant0.reduce_max_rows_f32,"a",@progbits
	.sectionflags	@""
	.align	4
.nv.constant0.reduce_max_rows_f32:
	.zero		920


//--------------------- .nv.constant0.reduce_sum_rows_f32 --------------------------
	.section	.nv.constant0.reduce_sum_rows_f32,"a",@progbits
	.sectionflags	@""
	.align	4
.nv.constant0.reduce_sum_rows_f32:
	.zero		920


//--------------------- .nv.constant0.reduce_max_f32 --------------------------
	.section	.nv.constant0.reduce_max_f32,"a",@progbits
	.sectionflags	@""
	.align	4
.nv.constant0.reduce_max_f32:
	.zero		916


//--------------------- .nv.constant0.reduce_sum_f32 --------------------------
	.section	.nv.constant0.reduce_sum_f32,"a",@progbits
	.sectionflags	@""
	.align	4
.nv.constant0.reduce_sum_f32:
	.zero		916


//--------------------- SYMBOLS --------------------------

	.type		.nv.reservedSmem.offset0,@object
	.size		.nv.reservedSmem.offset0,0x4
	.type		.nv.reservedSmem.cap,@object
	.size		.nv.reservedSmem.cap,0x4
